	.headerflags	@"EF_CUDA_TEXMODE_UNIFIED EF_CUDA_64BIT_ADDRESS EF_CUDA_ACCELERATORS EF_CUDA_SM90 EF_CUDA_VIRTUAL_SM(EF_CUDA_SM90)"
	.elftype	@"ET_EXEC"


//--------------------- .nv.info                  --------------------------
	.section	.nv.info,"",@"SHT_CUDA_INFO"
	.align	4


	//----- nvinfo : EIATTR_REGCOUNT
	.align		4
        /*0000*/ 	.byte	0x04, 0x2f
        /*0002*/ 	.short	(.L_2 - .L_1)
	.align		4
.L_1:
        /*0004*/ 	.word	index@(triton_per_fused_add_div_log_mse_loss_mul_sum_0)
        /*0008*/ 	.word	0x0000001e


	//----- nvinfo : EIATTR_MIN_STACK_SIZE
	.align		4
.L_2:
        /*000c*/ 	.byte	0x04, 0x12
        /*000e*/ 	.short	(.L_4 - .L_3)
	.align		4
.L_3:
        /*0010*/ 	.word	index@(triton_per_fused_add_div_log_mse_loss_mul_sum_0)
        /*0014*/ 	.word	0x00000000


	//----- nvinfo : EIATTR_FRAME_SIZE
	.align		4
.L_4:
        /*0018*/ 	.byte	0x04, 0x11
        /*001a*/ 	.short	(.L_6 - .L_5)
	.align		4
.L_5:
        /*001c*/ 	.word	index@(triton_per_fused_add_div_log_mse_loss_mul_sum_0)
        /*0020*/ 	.word	0x00000000


	//----- nvinfo : EIATTR_MIN_STACK_SIZE
	.align		4
.L_6:
        /*0024*/ 	.byte	0x04, 0x12
        /*0026*/ 	.short	(.L_8 - .L_7)
	.align		4
.L_7:
        /*0028*/ 	.word	index@(triton_per_fused_add_div_log_mse_loss_mul_sum_0)
        /*002c*/ 	.word	0x00000000
.L_8:


//--------------------- .nv.info.triton_per_fused_add_div_log_mse_loss_mul_sum_0 --------------------------
	.section	.nv.info.triton_per_fused_add_div_log_mse_loss_mul_sum_0,"",@"SHT_CUDA_INFO"
	.sectionflags	@""
	.align	4


	//----- nvinfo : EIATTR_CUDA_API_VERSION
	.align		4
        /*0000*/ 	.byte	0x04, 0x37
        /*0002*/ 	.short	(.L_10 - .L_9)
.L_9:
        /*0004*/ 	.word	0x0000007c


	//----- nvinfo : EIATTR_KPARAM_INFO
	.align		4
.L_10:
        /*0008*/ 	.byte	0x04, 0x17
        /*000a*/ 	.short	(.L_12 - .L_11)
.L_11:
        /*000c*/ 	.word	0x00000000
        /*0010*/ 	.short	0x0004
        /*0012*/ 	.short	0x0020
        /*0014*/ 	.byte	0x00, 0xf0, 0x11, 0x00


	//----- nvinfo : EIATTR_KPARAM_INFO
	.align		4
.L_12:
        /*0018*/ 	.byte	0x04, 0x17
        /*001a*/ 	.short	(.L_14 - .L_13)
.L_13:
        /*001c*/ 	.word	0x00000000
        /*0020*/ 	.short	0x0003
        /*0022*/ 	.short	0x0018
        /*0024*/ 	.byte	0x00, 0xf4, 0x21, 0x00


	//----- nvinfo : EIATTR_KPARAM_INFO
	.align		4
.L_14:
        /*0028*/ 	.byte	0x04, 0x17
        /*002a*/ 	.short	(.L_16 - .L_15)
.L_15:
        /*002c*/ 	.word	0x00000000
        /*0030*/ 	.short	0x0002
        /*0032*/ 	.short	0x0010
        /*0034*/ 	.byte	0x00, 0xf4, 0x21, 0x00


	//----- nvinfo : EIATTR_KPARAM_INFO
	.align		4
.L_16:
        /*0038*/ 	.byte	0x04, 0x17
        /*003a*/ 	.short	(.L_18 - .L_17)
.L_17:
        /*003c*/ 	.word	0x00000000
        /*0040*/ 	.short	0x0001
        /*0042*/ 	.short	0x0008
        /*0044*/ 	.byte	0x00, 0xf4, 0x21, 0x00


	//----- nvinfo : EIATTR_KPARAM_INFO
	.align		4
.L_18:
        /*0048*/ 	.byte	0x04, 0x17
        /*004a*/ 	.short	(.L_20 - .L_19)
.L_19:
        /*004c*/ 	.word	0x00000000
        /*0050*/ 	.short	0x0000
        /*0052*/ 	.short	0x0000
        /*0054*/ 	.byte	0x00, 0xf4, 0x21, 0x00


	//----- nvinfo : EIATTR_SPARSE_MMA_MASK
	.align		4
.L_20:
        /*0058*/ 	.byte	0x03, 0x50
        /*005a*/ 	.short	0x0000


	//----- nvinfo : EIATTR_MAXREG_COUNT
	.align		4
        /*005c*/ 	.byte	0x03, 0x1b
        /*005e*/ 	.short	0x00ff


	//----- nvinfo : EIATTR_COOP_GROUP_MASK_REGIDS
	.align		4
        /*0060*/ 	.byte	0x04, 0x29
        /*0062*/ 	.short	(.L_22 - .L_21)


	//   ....[0]....
.L_21:
        /*0064*/ 	.word	0xffffffff


	//   ....[1]....
        /*0068*/ 	.word	0xffffffff


	//   ....[2]....
        /*006c*/ 	.word	0xffffffff


	//   ....[3]....
        /*0070*/ 	.word	0xffffffff


	//   ....[4]....
        /*0074*/ 	.word	0xffffffff


	//   ....[5]....
        /*0078*/ 	.word	0xffffffff


	//   ....[6]....
        /*007c*/ 	.word	0xffffffff


	//   ....[7]....
        /*0080*/ 	.word	0xffffffff


	//   ....[8]....
        /*0084*/ 	.word	0xffffffff


	//   ....[9]....
        /*0088*/ 	.word	0xffffffff


	//   ....[10]....
        /*008c*/ 	.word	0xffffffff


	//   ....[11]....
        /*0090*/ 	.word	0xffffffff


	//----- nvinfo : EIATTR_COOP_GROUP_INSTR_OFFSETS
	.align		4
.L_22:
        /*0094*/ 	.byte	0x04, 0x28
        /*0096*/ 	.short	(.L_24 - .L_23)


	//   ....[0]....
.L_23:
        /*0098*/ 	.word	0x000008b0


	//   ....[1]....
        /*009c*/ 	.word	0x000008c0


	//   ....[2]....
        /*00a0*/ 	.word	0x000008f0


	//   ....[3]....
        /*00a4*/ 	.word	0x00000910


	//   ....[4]....
        /*00a8*/ 	.word	0x00000950


	//   ....[5]....
        /*00ac*/ 	.word	0x00000960


	//   ....[6]....
        /*00b0*/ 	.word	0x00000990


	//   ....[7]....
        /*00b4*/ 	.word	0x000009b0


	//   ....[8]....
        /*00b8*/ 	.word	0x000009e0


	//   ....[9]....
        /*00bc*/ 	.word	0x00000a40


	//   ....[10]....
        /*00c0*/ 	.word	0x00000a70


	//   ....[11]....
        /*00c4*/ 	.word	0x00000b10


	//----- nvinfo : EIATTR_EXIT_INSTR_OFFSETS
	.align		4
.L_24:
        /*00c8*/ 	.byte	0x04, 0x1c
        /*00ca*/ 	.short	(.L_26 - .L_25)


	//   ....[0]....
.L_25:
        /*00cc*/ 	.word	0x00000bc0


	//   ....[1]....
        /*00d0*/ 	.word	0x00000c40


	//----- nvinfo : EIATTR_REQNTID
	.align		4
.L_26:
        /*00d4*/ 	.byte	0x04, 0x10
        /*00d6*/ 	.short	(.L_28 - .L_27)
.L_27:
        /*00d8*/ 	.word	0x00000040
        /*00dc*/ 	.word	0x00000001
        /*00e0*/ 	.word	0x00000001


	//----- nvinfo : EIATTR_CBANK_PARAM_SIZE
	.align		4
.L_28:
        /*00e4*/ 	.byte	0x03, 0x19
        /*00e6*/ 	.short	0x0024


	//----- nvinfo : EIATTR_PARAM_CBANK
	.align		4
        /*00e8*/ 	.byte	0x04, 0x0a
        /*00ea*/ 	.short	(.L_30 - .L_29)
	.align		4
.L_29:
        /*00ec*/ 	.word	index@(.nv.constant0.triton_per_fused_add_div_log_mse_loss_mul_sum_0)
        /*00f0*/ 	.short	0x0210
        /*00f2*/ 	.short	0x0024


	//----- nvinfo : EIATTR_SW_WAR
	.align		4
.L_30:
        /*00f4*/ 	.byte	0x04, 0x36
        /*00f6*/ 	.short	(.L_32 - .L_31)
.L_31:
        /*00f8*/ 	.word	0x00000008
.L_32:


//--------------------- .nv.callgraph             --------------------------
	.section	.nv.callgraph,"",@"SHT_CUDA_CALLGRAPH"
	.align	4
	.sectionentsize	8
	.align		4
        /*0000*/ 	.word	0x00000000
	.align		4
        /*0004*/ 	.word	0xffffffff
	.align		4
        /*0008*/ 	.word	0x00000000
	.align		4
        /*000c*/ 	.word	0xfffffffe
	.align		4
        /*0010*/ 	.word	0x00000000
	.align		4
        /*0014*/ 	.word	0xfffffffd
	.align		4
        /*0018*/ 	.word	0x00000000
	.align		4
        /*001c*/ 	.word	0xfffffffc


//--------------------- .nv.constant4             --------------------------
	.section	.nv.constant4,"a",@progbits
	.align	8
	.align		8
.nv.constant4:
        /*0000*/ 	.dword	_$_str


//--------------------- .text.triton_per_fused_add_div_log_mse_loss_mul_sum_0 --------------------------
	.section	.text.triton_per_fused_add_div_log_mse_loss_mul_sum_0,"ax",@progbits
	.sectionflags	@"SHF_BARRIERS=1"
	.align	128
        .global         triton_per_fused_add_div_log_mse_loss_mul_sum_0
        .type           triton_per_fused_add_div_log_mse_loss_mul_sum_0,@function
        .size           triton_per_fused_add_div_log_mse_loss_mul_sum_0,(.L_x_1 - triton_per_fused_add_div_log_mse_loss_mul_sum_0)
        .other          triton_per_fused_add_div_log_mse_loss_mul_sum_0,@"STO_CUDA_ENTRY STV_DEFAULT"
triton_per_fused_add_div_log_mse_loss_mul_sum_0:
.text.triton_per_fused_add_div_log_mse_loss_mul_sum_0:
[----:B------:R-:W0:Y:S02]  /*0000*/  LDC R1, c[0x0][0x28] ;  /* 0x00000a00ff017b82 */ /* 0x000e240000000800 */
[----:B------:R-:W1:Y:S01]  /*0010*/  S2R R23, SR_TID.X ;  /* 0x0000000000177919 */ /* 0x000e620000002100 */
[----:B------:R-:W2:Y:S01]  /*0020*/  LDC.64 R14, c[0x0][0x220] ;  /* 0x00008800ff0e7b82 */ /* 0x000ea20000000a00 */
[----:B------:R-:W-:-:S07]  /*0030*/  ULDC.64 UR6, c[0x0][0x208] ;  /* 0x0000820000067ab9 */ /* 0x000fce0000000a00 */
[----:B------:R-:W3:Y:S08]  /*0040*/  LDC.64 R8, c[0x0][0x218] ;  /* 0x00008600ff087b82 */ /* 0x000ef00000000a00 */
[----:B------:R-:W4:Y:S01]  /*0050*/  LDC.64 R4, c[0x0][0x228] ;  /* 0x00008a00ff047b82 */ /* 0x000f220000000a00 */
[----:B-1----:R-:W-:-:S04]  /*0060*/  SHF.L.U32 R0, R23, 0x2, RZ ;  /* 0x0000000217007819 */ /* 0x002fc800000006ff */
[----:B------:R-:W-:-:S05]  /*0070*/  LOP3.LUT R7, R0, 0xfc, RZ, 0xc0, !PT ;  /* 0x000000fc00077812 */ /* 0x000fca00078ec0ff */
[----:B--2---:R-:W-:-:S06]  /*0080*/  IMAD.WIDE.U32 R14, R7, 0x4, R14 ;  /* 0x00000004070e7825 */ /* 0x004fcc00078e000e */
[----:B------:R-:W2:Y:S01]  /*0090*/  LDG.E.128 R12, desc[UR6][R14.64] ;  /* 0x000000060e0c7981 */ /* 0x000ea2000c1e1d00 */
[----:B---3--:R-:W-:-:S04]  /*00a0*/  IMAD.WIDE.U32 R8, R7, 0x4, R8 ;  /* 0x0000000407087825 */ /* 0x008fc800078e0008 */
[----:B----4-:R-:W-:Y:S02]  /*00b0*/  IMAD.WIDE.U32 R4, R7, 0x4, R4 ;  /* 0x0000000407047825 */ /* 0x010fe400078e0004 */
[----:B------:R-:W3:Y:S04]  /*00c0*/  LDG.E.128 R8, desc[UR6][R8.64] ;  /* 0x0000000608087981 */ /* 0x000ee8000c1e1d00 */
[----:B------:R-:W4:Y:S01]  /*00d0*/  LDG.E.128 R4, desc[UR6][R4.64] ;  /* 0x0000000604047981 */ /* 0x000f22000c1e1d00 */
[----:B------:R-:W-:Y:S01]  /*00e0*/  HFMA2.MMA R22, -RZ, RZ, 1.5048828125, 33.21875 ;  /* 0x3e055027ff167435 */ /* 0x000fe200000001ff */
[----:B------:R-:W1:Y:S01]  /*00f0*/  S2UR UR5, SR_CgaCtaId ;  /* 0x00000000000579c3 */ /* 0x000e620000008800 */
[----:B------:R-:W-:Y:S02]  /*0100*/  UMOV UR4, 0x400 ;  /* 0x0000040000047882 */ /* 0x000fe40000000000 */
[----:B-1----:R-:W-:Y:S01]  /*0110*/  UPRMT UR4, UR5, 0x654, UR4 ;  /* 0x0000065405047896 */ /* 0x002fe20008000004 */
[----:B--2---:R-:W-:Y:S01]  /*0120*/  FADD R12, R12, 1 ;  /* 0x3f8000000c0c7421 */ /* 0x004fe20000000000 */
[----:B------:R-:W-:Y:S01]  /*0130*/  FADD R13, R13, 1 ;  /* 0x3f8000000d0d7421 */ /* 0x000fe20000000000 */
[----:B------:R-:W-:Y:S01]  /*0140*/  FADD R14, R14, 1 ;  /* 0x3f8000000e0e7421 */ /* 0x000fe20000000000 */
[----:B------:R-:W-:-:S02]  /*0150*/  FADD R15, R15, 1 ;  /* 0x3f8000000f0f7421 */ /* 0x000fc40000000000 */
[----:B------:R-:W-:Y:S02]  /*0160*/  FSETP.GEU.AND P1, PT, R12, 1.175494350822287508e-38, PT ;  /* 0x008000000c00780b */ /* 0x000fe40003f2e000 */
[----:B------:R-:W-:Y:S02]  /*0170*/  FSETP.GEU.AND P2, PT, R13, 1.175494350822287508e-38, PT ;  /* 0x008000000d00780b */ /* 0x000fe40003f4e000 */
[----:B------:R-:W-:Y:S02]  /*0180*/  FSETP.GEU.AND P3, PT, R14, 1.175494350822287508e-38, PT ;  /* 0x008000000e00780b */ /* 0x000fe40003f6e000 */
[----:B------:R-:W-:-:S07]  /*0190*/  FSETP.GEU.AND P0, PT, R15, 1.175494350822287508e-38, PT ;  /* 0x008000000f00780b */ /* 0x000fce0003f0e000 */
[----:B------:R-:W-:Y:S02]  /*01a0*/  @!P1 FMUL R12, R12, 8388608 ;  /* 0x4b0000000c0c9820 */ /* 0x000fe40000400000 */
[----:B------:R-:W-:Y:S02]  /*01b0*/  @!P2 FMUL R13, R13, 8388608 ;  /* 0x4b0000000d0da820 */ /* 0x000fe40000400000 */
[----:B------:R-:W-:Y:S01]  /*01c0*/  @!P3 FMUL R14, R14, 8388608 ;  /* 0x4b0000000e0eb820 */ /* 0x000fe20000400000 */
[----:B------:R-:W-:Y:S01]  /*01d0*/  IADD3 R17, R12, -0x3f2aaaab, RZ ;  /* 0xc0d555550c117810 */ /* 0x000fe20007ffe0ff */
[----:B------:R-:W-:Y:S01]  /*01e0*/  @!P0 FMUL R15, R15, 8388608 ;  /* 0x4b0000000f0f8820 */ /* 0x000fe20000400000 */
[----:B------:R-:W-:Y:S02]  /*01f0*/  IADD3 R16, R13, -0x3f2aaaab, RZ ;  /* 0xc0d555550d107810 */ /* 0x000fe40007ffe0ff */
[----:B------:R-:W-:Y:S02]  /*0200*/  LOP3.LUT R17, R17, 0xff800000, RZ, 0xc0, !PT ;  /* 0xff80000011117812 */ /* 0x000fe400078ec0ff */
[----:B------:R-:W-:-:S02]  /*0210*/  LOP3.LUT R16, R16, 0xff800000, RZ, 0xc0, !PT ;  /* 0xff80000010107812 */ /* 0x000fc400078ec0ff */
[----:B------:R-:W-:Y:S02]  /*0220*/  IADD3 R25, R12, -R17, RZ ;  /* 0x800000110c197210 */ /* 0x000fe40007ffe0ff */
[----:B------:R-:W-:Y:S02]  /*0230*/  IADD3 R21, R13, -R16, RZ ;  /* 0x800000100d157210 */ /* 0x000fe40007ffe0ff */
[----:B------:R-:W-:Y:S01]  /*0240*/  IADD3 R19, R14, -0x3f2aaaab, RZ ;  /* 0xc0d555550e137810 */ /* 0x000fe20007ffe0ff */
[----:B------:R-:W-:Y:S01]  /*0250*/  FADD R25, R25, -1 ;  /* 0xbf80000019197421 */ /* 0x000fe20000000000 */
[----:B------:R-:W-:Y:S01]  /*0260*/  ISETP.GE.U32.AND P4, PT, R13, 0x7f800000, PT ;  /* 0x7f8000000d00780c */ /* 0x000fe20003f86070 */
[----:B------:R-:W-:Y:S01]  /*0270*/  FADD R21, R21, -1 ;  /* 0xbf80000015157421 */ /* 0x000fe20000000000 */
[----:B------:R-:W-:Y:S01]  /*0280*/  LOP3.LUT R19, R19, 0xff800000, RZ, 0xc0, !PT ;  /* 0xff80000013137812 */ /* 0x000fe200078ec0ff */
[-C--:B------:R-:W-:Y:S02]  /*0290*/  FFMA.FTZ R18, R25, -R22.reuse, 0.14084610342979431152 ;  /* 0x3e1039f619127423 */ /* 0x080fe40000010816 */
[----:B------:R-:W-:Y:S01]  /*02a0*/  FFMA.FTZ R20, R21, -R22, 0.14084610342979431152 ;  /* 0x3e1039f615147423 */ /* 0x000fe20000010816 */
[----:B------:R-:W-:Y:S01]  /*02b0*/  IADD3 R27, R14, -R19, RZ ;  /* 0x800000130e1b7210 */ /* 0x000fe20007ffe0ff */
[----:B------:R-:W-:-:S02]  /*02c0*/  FFMA.FTZ R18, R25, R18, -0.12148627638816833496 ;  /* 0xbdf8cdcc19127423 */ /* 0x000fc40000010012 */
[----:B------:R-:W-:Y:S02]  /*02d0*/  FFMA.FTZ R20, R21, R20, -0.12148627638816833496 ;  /* 0xbdf8cdcc15147423 */ /* 0x000fe40000010014 */
[----:B------:R-:W-:Y:S01]  /*02e0*/  FFMA.FTZ R18, R25, R18, 0.13980610668659210205 ;  /* 0x3e0f295519127423 */ /* 0x000fe20000010012 */
[----:B------:R-:W-:Y:S01]  /*02f0*/  FADD R27, R27, -1 ;  /* 0xbf8000001b1b7421 */ /* 0x000fe20000000000 */
[----:B------:R-:W-:Y:S02]  /*0300*/  FFMA.FTZ R20, R21, R20, 0.13980610668659210205 ;  /* 0x3e0f295515147423 */ /* 0x000fe40000010014 */
[----:B------:R-:W-:Y:S02]  /*0310*/  FFMA.FTZ R18, R25, R18, -0.16684235632419586182 ;  /* 0xbe2ad8b919127423 */ /* 0x000fe40000010012 */
[----:B------:R-:W-:Y:S02]  /*0320*/  FFMA.FTZ R20, R21, R20, -0.16684235632419586182 ;  /* 0xbe2ad8b915147423 */ /* 0x000fe40000010014 */
[----:B------:R-:W-:-:S02]  /*0330*/  FFMA.FTZ R18, R25, R18, 0.20012299716472625732 ;  /* 0x3e4ced0b19127423 */ /* 0x000fc40000010012 */
[----:B------:R-:W-:Y:S02]  /*0340*/  FFMA.FTZ R20, R21, R20, 0.20012299716472625732 ;  /* 0x3e4ced0b15147423 */ /* 0x000fe40000010014 */
[----:B------:R-:W-:Y:S02]  /*0350*/  FFMA.FTZ R18, R25, R18, -0.24999669194221496582 ;  /* 0xbe7fff2219127423 */ /* 0x000fe40000010012 */
[----:B------:R-:W-:Y:S02]  /*0360*/  FFMA.FTZ R20, R21, R20, -0.24999669194221496582 ;  /* 0xbe7fff2215147423 */ /* 0x000fe40000010014 */
[----:B------:R-:W-:Y:S02]  /*0370*/  FFMA.FTZ R18, R25, R18, 0.33333182334899902344 ;  /* 0x3eaaaa7819127423 */ /* 0x000fe40000010012 */
[----:B------:R-:W-:Y:S02]  /*0380*/  FFMA.FTZ R24, R21, R20, 0.33333182334899902344 ;  /* 0x3eaaaa7815187423 */ /* 0x000fe40000010014 */
[----:B------:R-:W-:-:S02]  /*0390*/  FFMA.FTZ R18, R25, R18, -0.5 ;  /* 0xbf00000019127423 */ /* 0x000fc40000010012 */
[----:B------:R-:W-:Y:S02]  /*03a0*/  FFMA.FTZ R24, R21, R24, -0.5 ;  /* 0xbf00000015187423 */ /* 0x000fe40000010018 */
[----:B------:R-:W-:Y:S02]  /*03b0*/  FMUL R18, R25, R18 ;  /* 0x0000001219127220 */ /* 0x000fe40000400000 */
[----:B------:R-:W-:Y:S02]  /*03c0*/  FMUL R24, R21, R24 ;  /* 0x0000001815187220 */ /* 0x000fe40000400000 */
[----:B------:R-:W-:Y:S01]  /*03d0*/  FFMA.FTZ R20, R25, R18, R25 ;  /* 0x0000001219147223 */ /* 0x000fe20000010019 */
[----:B------:R-:W-:Y:S01]  /*03e0*/  IADD3 R18, R15, -0x3f2aaaab, RZ ;  /* 0xc0d555550f127810 */ /* 0x000fe20007ffe0ff */
[----:B------:R-:W-:Y:S01]  /*03f0*/  FFMA.FTZ R21, R21, R24, R21 ;  /* 0x0000001815157223 */ /* 0x000fe20000010015 */
[----:B------:R-:W-:Y:S02]  /*0400*/  FFMA.FTZ R24, R27, -R22, 0.14084610342979431152 ;  /* 0x3e1039f61b187423 */ /* 0x000fe40000010816 */
[----:B------:R-:W-:-:S02]  /*0410*/  LOP3.LUT R18, R18, 0xff800000, RZ, 0xc0, !PT ;  /* 0xff80000012127812 */ /* 0x000fc400078ec0ff */
[C---:B------:R-:W-:Y:S02]  /*0420*/  FFMA.FTZ R24, R27.reuse, R24, -0.12148627638816833496 ;  /* 0xbdf8cdcc1b187423 */ /* 0x040fe40000010018 */
[----:B------:R-:W-:Y:S02]  /*0430*/  IADD3 R25, R15, -R18, RZ ;  /* 0x800000120f197210 */ /* 0x000fe40007ffe0ff */
[----:B------:R-:W-:-:S03]  /*0440*/  FFMA.FTZ R24, R27, R24, 0.13980610668659210205 ;  /* 0x3e0f29551b187423 */ /* 0x000fc60000010018 */
[----:B------:R-:W-:Y:S01]  /*0450*/  FADD R25, R25, -1 ;  /* 0xbf80000019197421 */ /* 0x000fe20000000000 */
[----:B------:R-:W-:-:S03]  /*0460*/  FFMA.FTZ R24, R27, R24, -0.16684235632419586182 ;  /* 0xbe2ad8b91b187423 */ /* 0x000fc60000010018 */
[----:B------:R-:W-:Y:S01]  /*0470*/  FFMA.FTZ R22, R25, -R22, 0.14084610342979431152 ;  /* 0x3e1039f619167423 */ /* 0x000fe20000010816 */
[----:B------:R-:W-:-:S03]  /*0480*/  FFMA.FTZ R24, R27, R24, 0.20012299716472625732 ;  /* 0x3e4ced0b1b187423 */ /* 0x000fc60000010018 */
[----:B------:R-:W-:Y:S01]  /*0490*/  FFMA.FTZ R22, R25, R22, -0.12148627638816833496 ;  /* 0xbdf8cdcc19167423 */ /* 0x000fe20000010016 */
[----:B------:R-:W-:-:S03]  /*04a0*/  FFMA.FTZ R24, R27, R24, -0.24999669194221496582 ;  /* 0xbe7fff221b187423 */ /* 0x000fc60000010018 */
[----:B------:R-:W-:Y:S01]  /*04b0*/  FFMA.FTZ R22, R25, R22, 0.13980610668659210205 ;  /* 0x3e0f295519167423 */ /* 0x000fe20000010016 */
[----:B------:R-:W-:-:S03]  /*04c0*/  FFMA.FTZ R24, R27, R24, 0.33333182334899902344 ;  /* 0x3eaaaa781b187423 */ /* 0x000fc60000010018 */
[----:B------:R-:W-:Y:S01]  /*04d0*/  FFMA.FTZ R22, R25, R22, -0.16684235632419586182 ;  /* 0xbe2ad8b919167423 */ /* 0x000fe20000010016 */
[----:B------:R-:W-:-:S03]  /*04e0*/  FFMA.FTZ R24, R27, R24, -0.5 ;  /* 0xbf0000001b187423 */ /* 0x000fc60000010018 */
[----:B------:R-:W-:-:S04]  /*04f0*/  FFMA.FTZ R22, R25, R22, 0.20012299716472625732 ;  /* 0x3e4ced0b19167423 */ /* 0x000fc80000010016 */
[----:B------:R-:W-:Y:S01]  /*0500*/  FFMA.FTZ R26, R25, R22, -0.24999669194221496582 ;  /* 0xbe7fff22191a7423 */ /* 0x000fe20000010016 */
[----:B------:R-:W-:Y:S01]  /*0510*/  FMUL R22, R27, R24 ;  /* 0x000000181b167220 */ /* 0x000fe20000400000 */
[----:B------:R-:W-:Y:S02]  /*0520*/  FSEL R24, RZ, -23, P1 ;  /* 0xc1b80000ff187808 */ /* 0x000fe40000800000 */
[----:B------:R-:W-:Y:S01]  /*0530*/  FFMA.FTZ R26, R25, R26, 0.33333182334899902344 ;  /* 0x3eaaaa78191a7423 */ /* 0x000fe2000001001a */
[----:B------:R-:W-:Y:S01]  /*0540*/  FFMA.FTZ R22, R27, R22, R27 ;  /* 0x000000161b167223 */ /* 0x000fe2000001001b */
[----:B------:R-:W-:Y:S02]  /*0550*/  I2FP.F32.S32 R27, R17 ;  /* 0x00000011001b7245 */ /* 0x000fe40000201400 */
[----:B------:R-:W-:Y:S01]  /*0560*/  FFMA.FTZ R26, R25, R26, -0.5 ;  /* 0xbf000000191a7423 */ /* 0x000fe2000001001a */
[----:B------:R-:W-:-:S03]  /*0570*/  ISETP.GE.U32.AND P1, PT, R15, 0x7f800000, PT ;  /* 0x7f8000000f00780c */ /* 0x000fc60003f26070 */
[----:B------:R-:W-:-:S04]  /*0580*/  FMUL R26, R25, R26 ;  /* 0x0000001a191a7220 */ /* 0x000fc80000400000 */
[----:B------:R-:W-:Y:S01]  /*0590*/  FFMA.FTZ R17, R25, R26, R25 ;  /* 0x0000001a19117223 */ /* 0x000fe20000010019 */
[----:B------:R-:W-:Y:S01]  /*05a0*/  FFMA.FTZ R25, R27, 1.1920928955078125e-07, R24 ;  /* 0x340000001b197823 */ /* 0x000fe20000010018 */
[----:B------:R-:W-:Y:S02]  /*05b0*/  I2FP.F32.S32 R24, R19 ;  /* 0x0000001300187245 */ /* 0x000fe40000201400 */
[----:B------:R-:W-:Y:S01]  /*05c0*/  FSEL R19, RZ, -23, P3 ;  /* 0xc1b80000ff137808 */ /* 0x000fe20001800000 */
[----:B------:R-:W-:Y:S01]  /*05d0*/  FFMA.FTZ R20, R25, 0.69314718246459960938, R20 ;  /* 0x3f31721819147823 */ /* 0x000fe20000010014 */
[----:B------:R-:W-:Y:S02]  /*05e0*/  ISETP.GE.U32.AND P3, PT, R12, 0x7f800000, PT ;  /* 0x7f8000000c00780c */ /* 0x000fe40003f66070 */
[----:B------:R-:W-:Y:S01]  /*05f0*/  I2FP.F32.S32 R27, R16 ;  /* 0x00000010001b7245 */ /* 0x000fe20000201400 */
[----:B------:R-:W-:Y:S01]  /*0600*/  FFMA.FTZ R19, R24, 1.1920928955078125e-07, R19 ;  /* 0x3400000018137823 */ /* 0x000fe20000010013 */
[----:B------:R-:W-:-:S02]  /*0610*/  FSEL R16, RZ, -23, P2 ;  /* 0xc1b80000ff107808 */ /* 0x000fc40001000000 */
[----:B------:R-:W-:Y:S01]  /*0620*/  ISETP.GE.U32.AND P2, PT, R14, 0x7f800000, PT ;  /* 0x7f8000000e00780c */ /* 0x000fe20003f46070 */
[----:B------:R-:W-:Y:S01]  /*0630*/  FFMA.FTZ R19, R19, 0.69314718246459960938, R22 ;  /* 0x3f31721813137823 */ /* 0x000fe20000010016 */
[----:B------:R-:W-:Y:S01]  /*0640*/  @P4 MOV R24, 0x7f800000 ;  /* 0x7f80000000184802 */ /* 0x000fe20000000f00 */
[----:B------:R-:W-:Y:S01]  /*0650*/  FFMA.FTZ R16, R27, 1.1920928955078125e-07, R16 ;  /* 0x340000001b107823 */ /* 0x000fe20000010010 */
[----:B------:R-:W-:Y:S02]  /*0660*/  I2FP.F32.S32 R27, R18 ;  /* 0x00000012001b7245 */ /* 0x000fe40000201400 */
[----:B------:R-:W-:Y:S01]  /*0670*/  FSEL R18, RZ, -23, P0 ;  /* 0xc1b80000ff127808 */ /* 0x000fe20000000000 */
[----:B------:R-:W-:Y:S01]  /*0680*/  FFMA.FTZ R16, R16, 0.69314718246459960938, R21 ;  /* 0x3f31721810107823 */ /* 0x000fe20000010015 */
[----:B------:R-:W-:Y:S01]  /*0690*/  @P3 MOV R21, 0x7f800000 ;  /* 0x7f80000000153802 */ /* 0x000fe20000000f00 */
[C---:B------:R-:W-:Y:S01]  /*06a0*/  @P4 FFMA.FTZ R16, R13.reuse, R24, +INF ;  /* 0x7f8000000d104423 */ /* 0x040fe20000010018 */
[----:B------:R-:W-:Y:S01]  /*06b0*/  FSETP.NEU.AND P0, PT, R13, RZ, PT ;  /* 0x000000ff0d00720b */ /* 0x000fe20003f0d000 */
[----:B------:R-:W-:Y:S01]  /*06c0*/  FFMA.FTZ R18, R27, 1.1920928955078125e-07, R18 ;  /* 0x340000001b127823 */ /* 0x000fe20000010012 */
[C---:B------:R-:W-:Y:S01]  /*06d0*/  FSETP.NEU.AND P4, PT, R12.reuse, RZ, PT ;  /* 0x000000ff0c00720b */ /* 0x040fe20003f8d000 */
[----:B------:R-:W-:Y:S01]  /*06e0*/  @P3 FFMA.FTZ R20, R12, R21, +INF ;  /* 0x7f8000000c143423 */ /* 0x000fe20000010015 */
[----:B------:R-:W-:Y:S01]  /*06f0*/  @P2 MOV R13, 0x7f800000 ;  /* 0x7f800000000d2802 */ /* 0x000fe20000000f00 */
[----:B------:R-:W-:Y:S01]  /*0700*/  FFMA.FTZ R17, R18, 0.69314718246459960938, R17 ;  /* 0x3f31721812117823 */ /* 0x000fe20000010011 */
[----:B------:R-:W-:-:S02]  /*0710*/  FSEL R16, R16, -INF , P0 ;  /* 0xff80000010107808 */ /* 0x000fc40000000000 */
[----:B------:R-:W-:Y:S01]  /*0720*/  @P1 MOV R12, 0x7f800000 ;  /* 0x7f800000000c1802 */ /* 0x000fe20000000f00 */
[C---:B------:R-:W-:Y:S01]  /*0730*/  @P2 FFMA.FTZ R19, R14.reuse, R13, +INF ;  /* 0x7f8000000e132423 */ /* 0x040fe2000001000d */
[----:B------:R-:W-:Y:S01]  /*0740*/  FSETP.NEU.AND P3, PT, R14, RZ, PT ;  /* 0x000000ff0e00720b */ /* 0x000fe20003f6d000 */
[----:B---3--:R-:W-:Y:S01]  /*0750*/  FADD R9, R9, -R16 ;  /* 0x8000001009097221 */ /* 0x008fe20000000000 */
[----:B------:R-:W-:Y:S01]  /*0760*/  FSEL R13, R20, -INF , P4 ;  /* 0xff800000140d7808 */ /* 0x000fe20002000000 */
[C---:B------:R-:W-:Y:S01]  /*0770*/  @P1 FFMA.FTZ R17, R15.reuse, R12, +INF ;  /* 0x7f8000000f111423 */ /* 0x040fe2000001000c */
[----:B------:R-:W-:Y:S01]  /*0780*/  FSETP.NEU.AND P0, PT, R15, RZ, PT ;  /* 0x000000ff0f00720b */ /* 0x000fe20003f0d000 */
[----:B------:R-:W-:Y:S01]  /*0790*/  FMUL R12, R9, R9 ;  /* 0x00000009090c7220 */ /* 0x000fe20000400000 */
[----:B------:R-:W-:Y:S01]  /*07a0*/  FSEL R19, R19, -INF , P3 ;  /* 0xff80000013137808 */ /* 0x000fe20001800000 */
[----:B------:R-:W-:Y:S01]  /*07b0*/  FADD R8, R8, -R13 ;  /* 0x8000000d08087221 */ /* 0x000fe20000000000 */
[----:B------:R-:W-:Y:S01]  /*07c0*/  FSEL R14, R17, -INF , P0 ;  /* 0xff800000110e7808 */ /* 0x000fe20000000000 */
[----:B----4-:R-:W-:Y:S01]  /*07d0*/  FMUL R13, R5, R12 ;  /* 0x0000000c050d7220 */ /* 0x010fe20000400000 */
[----:B------:R-:W-:Y:S01]  /*07e0*/  FADD R5, R4, R5 ;  /* 0x0000000504057221 */ /* 0x000fe20000000000 */
[----:B------:R-:W-:Y:S01]  /*07f0*/  FADD R10, R10, -R19 ;  /* 0x800000130a0a7221 */ /* 0x000fe20000000000 */
[----:B------:R-:W-:Y:S01]  /*0800*/  FMUL R9, R8, R8 ;  /* 0x0000000808097220 */ /* 0x000fe20000400000 */
[----:B------:R-:W-:Y:S01]  /*0810*/  FADD R11, R11, -R14 ;  /* 0x8000000e0b0b7221 */ /* 0x000fe20000000000 */
[----:B------:R-:W-:Y:S01]  /*0820*/  LOP3.LUT P1, RZ, R23, 0x1f, RZ, 0xc0, !PT ;  /* 0x0000001f17ff7812 */ /* 0x000fe2000782c0ff */
[----:B------:R-:W-:Y:S01]  /*0830*/  FMUL R15, R10, R10 ;  /* 0x0000000a0a0f7220 */ /* 0x000fe20000400000 */
[----:B------:R-:W-:Y:S01]  /*0840*/  FFMA R9, R4, R9, R13 ;  /* 0x0000000904097223 */ /* 0x000fe2000000000d */
[----:B------:R-:W-:Y:S01]  /*0850*/  FMUL R8, R11, R11 ;  /* 0x0000000b0b087220 */ /* 0x000fe20000400000 */
[----:B------:R-:W-:-:S02]  /*0860*/  ISETP.GE.AND P2, PT, R23, 0x2, PT ;  /* 0x000000021700780c */ /* 0x000fc40003f46270 */
[C---:B------:R-:W-:Y:S01]  /*0870*/  FFMA R10, R6.reuse, R15, R9 ;  /* 0x0000000f060a7223 */ /* 0x040fe20000000009 */
[----:B------:R-:W-:-:S03]  /*0880*/  FADD R6, R6, R5 ;  /* 0x0000000506067221 */ /* 0x000fc60000000000 */
[C---:B------:R-:W-:Y:S01]  /*0890*/  FFMA R8, R7.reuse, R8, R10 ;  /* 0x0000000807087223 */ /* 0x040fe2000000000a */
[----:B------:R-:W-:-:S04]  /*08a0*/  FADD R6, R7, R6 ;  /* 0x0000000607067221 */ /* 0x000fc80000000000 */
[----:B------:R-:W1:Y:S04]  /*08b0*/  SHFL.BFLY PT, R9, R8, 0x10, 0x1f ;  /* 0x0e001f0008097f89 */ /* 0x000e6800000e0000 */
[----:B------:R-:W2:Y:S01]  /*08c0*/  SHFL.BFLY PT, R5, R6, 0x10, 0x1f ;  /* 0x0e001f0006057f89 */ /* 0x000ea200000e0000 */
[----:B-1----:R-:W-:Y:S01]  /*08d0*/  FADD R9, R8, R9 ;  /* 0x0000000908097221 */ /* 0x002fe20000000000 */
[----:B--2---:R-:W-:-:S04]  /*08e0*/  FADD R7, R6, R5 ;  /* 0x0000000506077221 */ /* 0x004fc80000000000 */
[----:B------:R-:W1:Y:S01]  /*08f0*/  SHFL.BFLY PT, R10, R9, 0x8, 0x1f ;  /* 0x0d001f00090a7f89 */ /* 0x000e6200000e0000 */
[----:B------:R-:W-:-:S03]  /*0900*/  SHF.R.U32.HI R6, RZ, 0x3, R23 ;  /* 0x00000003ff067819 */ /* 0x000fc60000011617 */
[----:B------:R-:W2:Y:S01]  /*0910*/  SHFL.BFLY PT, R8, R7, 0x8, 0x1f ;  /* 0x0d001f0007087f89 */ /* 0x000ea200000e0000 */
[----:B------:R-:W-:Y:S01]  /*0920*/  LOP3.LUT R6, R6, 0x4, RZ, 0xc0, !PT ;  /* 0x0000000406067812 */ /* 0x000fe200078ec0ff */
[----:B-1----:R-:W-:Y:S01]  /*0930*/  FADD R10, R9, R10 ;  /* 0x0000000a090a7221 */ /* 0x002fe20000000000 */
[----:B--2---:R-:W-:-:S04]  /*0940*/  FADD R8, R7, R8 ;  /* 0x0000000807087221 */ /* 0x004fc80000000000 */
[----:B------:R-:W1:Y:S04]  /*0950*/  SHFL.BFLY PT, R11, R10, 0x4, 0x1f ;  /* 0x0c801f000a0b7f89 */ /* 0x000e6800000e0000 */
[----:B------:R-:W2:Y:S01]  /*0960*/  SHFL.BFLY PT, R9, R8, 0x4, 0x1f ;  /* 0x0c801f0008097f89 */ /* 0x000ea200000e0000 */
[----:B-1----:R-:W-:Y:S01]  /*0970*/  FADD R11, R10, R11 ;  /* 0x0000000b0a0b7221 */ /* 0x002fe20000000000 */
[----:B--2---:R-:W-:-:S04]  /*0980*/  FADD R9, R8, R9 ;  /* 0x0000000908097221 */ /* 0x004fc80000000000 */
[----:B------:R-:W1:Y:S02]  /*0990*/  SHFL.BFLY PT, R4, R11, 0x2, 0x1f ;  /* 0x0c401f000b047f89 */ /* 0x000e6400000e0000 */
[----:B-1----:R-:W-:-:S05]  /*09a0*/  FADD R4, R11, R4 ;  /* 0x000000040b047221 */ /* 0x002fca0000000000 */
[----:B------:R-:W1:Y:S02]  /*09b0*/  SHFL.BFLY PT, R5, R4, 0x1, 0x1f ;  /* 0x0c201f0004057f89 */ /* 0x000e6400000e0000 */
[----:B-1----:R-:W-:Y:S01]  /*09c0*/  FADD R11, R4, R5 ;  /* 0x00000005040b7221 */ /* 0x002fe20000000000 */
[----:B------:R-:W-:Y:S01]  /*09d0*/  LOP3.LUT R5, R23, 0x1, RZ, 0xc0, !PT ;  /* 0x0000000117057812 */ /* 0x000fe200078ec0ff */
[----:B------:R-:W1:Y:S03]  /*09e0*/  SHFL.BFLY PT, R4, R9, 0x2, 0x1f ;  /* 0x0c401f0009047f89 */ /* 0x000e6600000e0000 */
[----:B------:R-:W-:Y:S01]  /*09f0*/  ISETP.NE.U32.AND P0, PT, R5, 0x1, PT ;  /* 0x000000010500780c */ /* 0x000fe20003f05070 */
[----:B------:R-:W-:Y:S01]  /*0a00*/  @!P1 STS [R6+UR4], R11 ;  /* 0x0000000b06009988 */ /* 0x000fe20008000804 */
[----:B------:R-:W-:Y:S02]  /*0a10*/  BAR.SYNC.DEFER_BLOCKING 0x0 ;  /* 0x0000000000007b1d */ /* 0x000fe40000010000 */
[----:B------:R-:W-:Y:S01]  /*0a20*/  ISETP.LT.AND P0, PT, R23, 0x2, P0 ;  /* 0x000000021700780c */ /* 0x000fe20000701270 */
[----:B-1----:R-:W-:-:S05]  /*0a30*/  FADD R7, R9, R4 ;  /* 0x0000000409077221 */ /* 0x002fca0000000000 */
[----:B------:R-:W1:Y:S04]  /*0a40*/  SHFL.BFLY PT, R8, R7, 0x1, 0x1f ;  /* 0x0c201f0007087f89 */ /* 0x000e6800000e0000 */
[----:B------:R-:W2:Y:S01]  /*0a50*/  @!P2 LDS R3, [R0+UR4] ;  /* 0x000000040003a984 */ /* 0x000ea20008000800 */
[----:B-1----:R-:W-:-:S03]  /*0a60*/  FADD R11, R7, R8 ;  /* 0x00000008070b7221 */ /* 0x002fc60000000000 */
[----:B--2---:R-:W1:Y:S02]  /*0a70*/  SHFL.BFLY PT, R4, R3, 0x1, 0x1f ;  /* 0x0c201f0003047f89 */ /* 0x004e6400000e0000 */
[----:B-1----:R-:W-:-:S05]  /*0a80*/  FADD R5, R3, R4 ;  /* 0x0000000403057221 */ /* 0x002fca0000000000 */
[----:B------:R-:W-:Y:S01]  /*0a90*/  @P0 STS [R0+UR4], R5 ;  /* 0x0000000500000988 */ /* 0x000fe20008000804 */
[----:B------:R-:W-:Y:S06]  /*0aa0*/  BAR.SYNC.DEFER_BLOCKING 0x0 ;  /* 0x0000000000007b1d */ /* 0x000fec0000010000 */
[----:B------:R-:W-:Y:S02]  /*0ab0*/  LDS R4, [UR4] ;  /* 0x00000004ff047984 */ /* 0x000fe40008000800 */
[----:B------:R-:W-:Y:S06]  /*0ac0*/  BAR.SYNC.DEFER_BLOCKING 0x0 ;  /* 0x0000000000007b1d */ /* 0x000fec0000010000 */
[----:B------:R-:W-:Y:S02]  /*0ad0*/  @!P1 STS [R6+UR4], R11 ;  /* 0x0000000b06009988 */ /* 0x000fe40008000804 */
[----:B------:R-:W-:Y:S06]  /*0ae0*/  BAR.SYNC.DEFER_BLOCKING 0x0 ;  /* 0x0000000000007b1d */ /* 0x000fec0000010000 */
[----:B------:R-:W1:Y:S01]  /*0af0*/  @!P2 LDS R2, [R0+UR4] ;  /* 0x000000040002a984 */ /* 0x000e620008000800 */
[----:B------:R-:W-:-:S03]  /*0b00*/  LOP3.LUT P2, RZ, R23, 0x3f, RZ, 0xc0, !PT ;  /* 0x0000003f17ff7812 */ /* 0x000fc6000784c0ff */
[----:B-1----:R-:W1:Y:S02]  /*0b10*/  SHFL.BFLY PT, R3, R2, 0x1, 0x1f ;  /* 0x0c201f0002037f89 */ /* 0x002e6400000e0000 */
[----:B-1----:R-:W-:-:S05]  /*0b20*/  FADD R3, R2, R3 ;  /* 0x0000000302037221 */ /* 0x002fca0000000000 */
[----:B------:R-:W-:Y:S01]  /*0b30*/  @P0 STS [R0+UR4], R3 ;  /* 0x0000000300000988 */ /* 0x000fe20008000804 */
[----:B------:R-:W-:Y:S06]  /*0b40*/  BAR.SYNC.DEFER_BLOCKING 0x0 ;  /* 0x0000000000007b1d */ /* 0x000fec0000010000 */
[----:B------:R-:W1:Y:S02]  /*0b50*/  LDS R5, [UR4] ;  /* 0x00000004ff057984 */ /* 0x000e640008000800 */
[----:B-1----:R-:W-:Y:S01]  /*0b60*/  FADD R5, RZ, R5 ;  /* 0x00000005ff057221 */ /* 0x002fe20000000000 */
[----:B------:R-:W-:Y:S04]  /*0b70*/  BAR.SYNC.DEFER_BLOCKING 0x0 ;  /* 0x0000000000007b1d */ /* 0x000fe80000010000 */
[----:B------:R-:W-:-:S02]  /*0b80*/  FSETP.GT.AND P0, PT, |R5|, 8.50705917302346158658e+37, PT ;  /* 0x7e8000000500780b */ /* 0x000fc40003f04200 */
[----:B------:R-:W-:-:S11]  /*0b90*/  FSETP.GEU.AND P1, PT, |R5|, 1.175494350822287508e-38, PT ;  /* 0x008000000500780b */ /* 0x000fd60003f2e200 */
[----:B------:R-:W-:-:S04]  /*0ba0*/  @P0 FMUL R5, R5, 0.25 ;  /* 0x3e80000005050820 */ /* 0x000fc80000400000 */
[----:B------:R-:W-:Y:S01]  /*0bb0*/  @!P1 FMUL R5, R5, 16777216 ;  /* 0x4b80000005059820 */ /* 0x000fe20000400000 */
[----:B------:R-:W-:Y:S06]  /*0bc0*/  @P2 EXIT ;  /* 0x000000000000294d */ /* 0x000fec0003800000 */
[----:B------:R-:W0:Y:S01]  /*0bd0*/  LDC.64 R2, c[0x0][0x210] ;  /* 0x00008400ff027b82 */ /* 0x000e220000000a00 */
[----:B------:R-:W1:Y:S01]  /*0be0*/  MUFU.RCP R5, R5 ;  /* 0x0000000500057308 */ /* 0x000e620000001000 */
[----:B------:R-:W-:-:S04]  /*0bf0*/  FADD R4, RZ, R4 ;  /* 0x00000004ff047221 */ /* 0x000fc80000000000 */
[----:B------:R-:W-:-:S04]  /*0c00*/  @P0 FMUL R4, R4, 0.25 ;  /* 0x3e80000004040820 */ /* 0x000fc80000400000 */
[----:B------:R-:W-:-:S04]  /*0c10*/  @!P1 FMUL R4, R4, 16777216 ;  /* 0x4b80000004049820 */ /* 0x000fc80000400000 */
[----:B-1----:R-:W-:-:S05]  /*0c20*/  FMUL R7, R5, R4 ;  /* 0x0000000405077220 */ /* 0x002fca0000400000 */
[----:B0-----:R-:W-:Y:S01]  /*0c30*/  STG.E desc[UR6][R2.64], R7 ;  /* 0x0000000702007986 */ /* 0x001fe2000c101906 */
[----:B------:R-:W-:Y:S05]  /*0c40*/  EXIT ;  /* 0x000000000000794d */ /* 0x000fea0003800000 */
.L_x_0:
[----:B------:R-:W-:-:S00]  /*0c50*/  BRA `(.L_x_0) ;  /* 0xfffffffc00fc7947 */ /* 0x000fc0000383ffff */
[----:B------:R-:W-:-:S00]  /*0c60*/  NOP ;  /* 0x0000000000007918 */ /* 0x000fc00000000000 */
        /* <DEDUP_REMOVED lines=9> */
.L_x_1:


//--------------------- .nv.global.init           --------------------------
	.section	.nv.global.init,"aw",@progbits
.nv.global.init:
	.type		_$_str,@object
	.size		_$_str,(.L_0 - _$_str)
_$_str:
        /*0000*/ 	.byte	0x5f, 0x5f, 0x43, 0x55, 0x44, 0x41, 0x5f, 0x46, 0x54, 0x5a, 0x00
.L_0:


//--------------------- .nv.shared.triton_per_fused_add_div_log_mse_loss_mul_sum_0 --------------------------
	.section	.nv.shared.triton_per_fused_add_div_log_mse_loss_mul_sum_0,"aw",@nobits
	.sectionflags	@""
	.align	16
	.zero		1024


//--------------------- .nv.constant0.triton_per_fused_add_div_log_mse_loss_mul_sum_0 --------------------------
	.section	.nv.constant0.triton_per_fused_add_div_log_mse_loss_mul_sum_0,"a",@progbits
	.sectionflags	@""
	.align	4
.nv.constant0.triton_per_fused_add_div_log_mse_loss_mul_sum_0:
	.zero		564
